//
// Generated by NVIDIA NVVM Compiler
//
// Compiler Build ID: CL-36424714
// Cuda compilation tools, release 13.0, V13.0.88
// Based on NVVM 20.0.0
//

.version 9.0
.target sm_100
.address_size 64

	// .globl	coherenceKernel

.visible .entry coherenceKernel(
	.param .u32 coherenceKernel_param_0,
	.param .u64 .ptr .align 1 coherenceKernel_param_1,
	.param .u32 coherenceKernel_param_2,
	.param .u64 .ptr .align 1 coherenceKernel_param_3,
	.param .u8 coherenceKernel_param_4,
	.param .f64 coherenceKernel_param_5
)
{
	.reg .pred 	%p<4>;
	.reg .b16 	%rs<2>;
	.reg .b32 	%r<8>;
	.reg .b64 	%rd<10>;
	.reg .b64 	%fd<12>;

	ld.param.u32 	%r3, [coherenceKernel_param_0];
	ld.param.u64 	%rd3, [coherenceKernel_param_1];
	ld.param.u32 	%r2, [coherenceKernel_param_2];
	ld.param.u64 	%rd4, [coherenceKernel_param_3];
	ld.param.s8 	%rs1, [coherenceKernel_param_4];
	ld.param.f64 	%fd5, [coherenceKernel_param_5];
	mov.u32 	%r4, %ctaid.x;
	mov.u32 	%r5, %ntid.x;
	mov.u32 	%r6, %tid.x;
	mad.lo.s32 	%r1, %r4, %r5, %r6;
	setp.ge.s32 	%p1, %r1, %r3;
	@%p1 bra 	$L__BB0_6;
	cvta.to.global.u64 	%rd5, %rd3;
	cvta.to.global.u64 	%rd6, %rd4;
	mul.lo.s32 	%r7, %r2, %r1;
	mul.wide.s32 	%rd7, %r7, 8;
	add.s64 	%rd1, %rd5, %rd7;
	mul.wide.s32 	%rd8, %r1, 8;
	add.s64 	%rd2, %rd6, %rd8;
	ld.global.f64 	%fd1, [%rd1];
	setp.gtu.f64 	%p2, %fd1, %fd5;
	@%p2 bra 	$L__BB0_3;
	mov.b64 	%rd9, 0;
	st.global.u64 	[%rd2], %rd9;
	bra.uni 	$L__BB0_6;
$L__BB0_3:
	ld.global.f64 	%fd2, [%rd1+8];
	setp.eq.s16 	%p3, %rs1, 0;
	mov.f64 	%fd11, 0d0000000000000000;
	@%p3 bra 	$L__BB0_5;
	ld.global.f64 	%fd11, [%rd1+16];
$L__BB0_5:
	add.f64 	%fd7, %fd1, %fd2;
	add.f64 	%fd8, %fd7, %fd11;
	sub.f64 	%fd9, %fd1, %fd2;
	div.rn.f64 	%fd10, %fd9, %fd8;
	st.global.f64 	[%rd2], %fd10;
$L__BB0_6:
	ret;

}


// ===== COMPILED SASS (sm_100) =====

	.target	sm_100

	.elftype	@"ET_EXEC"


//--------------------- .note.nv.tkinfo           --------------------------
	.section	.note.nv.tkinfo,"",@"SHT_NOTE"
	.sectionflags	@"SHF_NOTE_NV_TKINFO"
	.tkinfo
        /*0018*/ 	.word	0x00000002
        /*0030*/ 	.string	""
        /*0030*/ 	.string	"ptxas"
        /*0030*/ 	.string	"Cuda compilation tools, release 13.0, V13.0.88"
        /*0030*/ 	.string	"Build cuda_13.0.r13.0/compiler.36424714_0"
        /*0030*/ 	.string	"-arch sm_100 -m 64 "



//--------------------- .note.nv.cuinfo           --------------------------
	.section	.note.nv.cuinfo,"",@"SHT_NOTE"
	.sectionflags	@"SHF_NOTE_NV_CUINFO"
        /*0018*/ 	.short	0x0002
        /*001a*/ 	.short	0x0064
        /*001c*/ 	.short	0x0082
	.zero		2


//--------------------- .nv.info                  --------------------------
	.section	.nv.info,"",@"SHT_CUDA_INFO"
	.align	4


	//----- nvinfo : EIATTR_REGCOUNT
	.align		4
        /*0000*/ 	.byte	0x04, 0x2f
        /*0002*/ 	.short	(.L_1 - .L_0)
	.align		4
.L_0:
        /*0004*/ 	.word	index@(coherenceKernel)
        /*0008*/ 	.word	0x0000001a


	//----- nvinfo : EIATTR_FRAME_SIZE
	.align		4
.L_1:
        /*000c*/ 	.byte	0x04, 0x11
        /*000e*/ 	.short	(.L_3 - .L_2)
	.align		4
.L_2:
        /*0010*/ 	.word	index@($__internal_0_$__cuda_sm20_div_rn_f64_full)
        /*0014*/ 	.word	0x00000000


	//----- nvinfo : EIATTR_FRAME_SIZE
	.align		4
.L_3:
        /*0018*/ 	.byte	0x04, 0x11
        /*001a*/ 	.short	(.L_5 - .L_4)
	.align		4
.L_4:
        /*001c*/ 	.word	index@(coherenceKernel)
        /*0020*/ 	.word	0x00000000


	//----- nvinfo : EIATTR_MIN_STACK_SIZE
	.align		4
.L_5:
        /*0024*/ 	.byte	0x04, 0x12
        /*0026*/ 	.short	(.L_7 - .L_6)
	.align		4
.L_6:
        /*0028*/ 	.word	index@(coherenceKernel)
        /*002c*/ 	.word	0x00000000
.L_7:


//--------------------- .nv.compat                --------------------------
	.section	.nv.compat,"",@"SHT_CUDA_COMPAT_INFO"
	.align	4
        /*0000*/ 	.byte	0x02, 0x09, 0x00, 0x00, 0x02, 0x02, 0x01, 0x00, 0x02, 0x05, 0x05, 0x00, 0x03, 0x07, 0x01, 0x01
        /*0010*/ 	.byte	0x02, 0x03, 0x00, 0x00, 0x02, 0x06, 0x01, 0x00, 0x04, 0x0b, 0x08, 0x00, 0x01, 0x00, 0x00, 0x00
        /*0020*/ 	.byte	0x00, 0x00, 0x00, 0x00


//--------------------- .nv.info.coherenceKernel  --------------------------
	.section	.nv.info.coherenceKernel,"",@"SHT_CUDA_INFO"
	.sectionflags	@""
	.align	4


	//----- nvinfo : EIATTR_CUDA_API_VERSION
	.align		4
        /*0000*/ 	.byte	0x04, 0x37
        /*0002*/ 	.short	(.L_9 - .L_8)
.L_8:
        /*0004*/ 	.word	0x00000082


	//----- nvinfo : EIATTR_KPARAM_INFO
	.align		4
.L_9:
        /*0008*/ 	.byte	0x04, 0x17
        /*000a*/ 	.short	(.L_11 - .L_10)
.L_10:
        /*000c*/ 	.word	0x00000000
        /*0010*/ 	.short	0x0005
        /*0012*/ 	.short	0x0028
        /*0014*/ 	.byte	0x00, 0xf0, 0x21, 0x00


	//----- nvinfo : EIATTR_KPARAM_INFO
	.align		4
.L_11:
        /*0018*/ 	.byte	0x04, 0x17
        /*001a*/ 	.short	(.L_13 - .L_12)
.L_12:
        /*001c*/ 	.word	0x00000000
        /*0020*/ 	.short	0x0004
        /*0022*/ 	.short	0x0020
        /*0024*/ 	.byte	0x00, 0xf0, 0x05, 0x00


	//----- nvinfo : EIATTR_KPARAM_INFO
	.align		4
.L_13:
        /*0028*/ 	.byte	0x04, 0x17
        /*002a*/ 	.short	(.L_15 - .L_14)
.L_14:
        /*002c*/ 	.word	0x00000000
        /*0030*/ 	.short	0x0003
        /*0032*/ 	.short	0x0018
        /*0034*/ 	.byte	0x00, 0xf5, 0x21, 0x00


	//----- nvinfo : EIATTR_KPARAM_INFO
	.align		4
.L_15:
        /*0038*/ 	.byte	0x04, 0x17
        /*003a*/ 	.short	(.L_17 - .L_16)
.L_16:
        /*003c*/ 	.word	0x00000000
        /*0040*/ 	.short	0x0002
        /*0042*/ 	.short	0x0010
        /*0044*/ 	.byte	0x00, 0xf0, 0x11, 0x00


	//----- nvinfo : EIATTR_KPARAM_INFO
	.align		4
.L_17:
        /*0048*/ 	.byte	0x04, 0x17
        /*004a*/ 	.short	(.L_19 - .L_18)
.L_18:
        /*004c*/ 	.word	0x00000000
        /*0050*/ 	.short	0x0001
        /*0052*/ 	.short	0x0008
        /*0054*/ 	.byte	0x00, 0xf5, 0x21, 0x00


	//----- nvinfo : EIATTR_KPARAM_INFO
	.align		4
.L_19:
        /*0058*/ 	.byte	0x04, 0x17
        /*005a*/ 	.short	(.L_21 - .L_20)
.L_20:
        /*005c*/ 	.word	0x00000000
        /*0060*/ 	.short	0x0000
        /*0062*/ 	.short	0x0000
        /*0064*/ 	.byte	0x00, 0xf0, 0x11, 0x00


	//----- nvinfo : EIATTR_SPARSE_MMA_MASK
	.align		4
.L_21:
        /*0068*/ 	.byte	0x03, 0x50
        /*006a*/ 	.short	0x0000


	//----- nvinfo : EIATTR_MAXREG_COUNT
	.align		4
        /*006c*/ 	.byte	0x03, 0x1b
        /*006e*/ 	.short	0x00ff


	//----- nvinfo : EIATTR_MERCURY_ISA_VERSION
	.align		4
        /*0070*/ 	.byte	0x03, 0x5f
        /*0072*/ 	.short	0x0101


	//----- nvinfo : EIATTR_VRC_CTA_INIT_COUNT
	.align		4
        /*0074*/ 	.byte	0x02, 0x4a
	.zero		1
	.zero		1


	//----- nvinfo : EIATTR_EXIT_INSTR_OFFSETS
	.align		4
        /*0078*/ 	.byte	0x04, 0x1c
        /*007a*/ 	.short	(.L_23 - .L_22)


	//   ....[0]....
.L_22:
        /*007c*/ 	.word	0x00000070


	//   ....[1]....
        /*0080*/ 	.word	0x00000130


	//   ....[2]....
        /*0084*/ 	.word	0x00000320


	//----- nvinfo : EIATTR_CRS_STACK_SIZE
	.align		4
.L_23:
        /*0088*/ 	.byte	0x04, 0x1e
        /*008a*/ 	.short	(.L_25 - .L_24)
.L_24:
        /*008c*/ 	.word	0x00000000


	//----- nvinfo : EIATTR_CBANK_PARAM_SIZE
	.align		4
.L_25:
        /*0090*/ 	.byte	0x03, 0x19
        /*0092*/ 	.short	0x0030


	//----- nvinfo : EIATTR_PARAM_CBANK
	.align		4
        /*0094*/ 	.byte	0x04, 0x0a
        /*0096*/ 	.short	(.L_27 - .L_26)
	.align		4
.L_26:
        /*0098*/ 	.word	index@(.nv.constant0.coherenceKernel)
        /*009c*/ 	.short	0x0380
        /*009e*/ 	.short	0x0030


	//----- nvinfo : EIATTR_SW_WAR
	.align		4
.L_27:
        /*00a0*/ 	.byte	0x04, 0x36
        /*00a2*/ 	.short	(.L_29 - .L_28)
.L_28:
        /*00a4*/ 	.word	0x00000008
.L_29:


//--------------------- .nv.callgraph             --------------------------
	.section	.nv.callgraph,"",@"SHT_CUDA_CALLGRAPH"
	.align	4
	.sectionentsize	8
	.align		4
        /*0000*/ 	.word	0x00000000
	.align		4
        /*0004*/ 	.word	0xffffffff
	.align		4
        /*0008*/ 	.word	0x00000000
	.align		4
        /*000c*/ 	.word	0xfffffffe
	.align		4
        /*0010*/ 	.word	0x00000000
	.align		4
        /*0014*/ 	.word	0xfffffffd
	.align		4
        /*0018*/ 	.word	0x00000000
	.align		4
        /*001c*/ 	.word	0xfffffffc


//--------------------- .text.coherenceKernel     --------------------------
	.section	.text.coherenceKernel,"ax",@progbits
	.align	128
        .global         coherenceKernel
        .type           coherenceKernel,@function
        .size           coherenceKernel,(.L_x_8 - coherenceKernel)
        .other          coherenceKernel,@"STO_CUDA_ENTRY STV_DEFAULT"
coherenceKernel:
.text.coherenceKernel:
[----:B------:R-:W-:Y:S01]  /*0000*/  LDC R1, c[0x0][0x37c] ;  /* 0x0000df00ff017b82 */ /* 0x000fe20000000800 */
[----:B------:R-:W0:Y:S07]  /*0010*/  S2R R0, SR_TID.X ;  /* 0x0000000000007919 */ /* 0x000e2e0000002100 */
[----:B------:R-:W0:Y:S01]  /*0020*/  S2UR UR4, SR_CTAID.X ;  /* 0x00000000000479c3 */ /* 0x000e220000002500 */
[----:B------:R-:W1:Y:S07]  /*0030*/  LDCU UR5, c[0x0][0x380] ;  /* 0x00007000ff0577ac */ /* 0x000e6e0008000800 */
[----:B------:R-:W0:Y:S02]  /*0040*/  LDC R7, c[0x0][0x360] ;  /* 0x0000d800ff077b82 */ /* 0x000e240000000800 */
[----:B0-----:R-:W-:-:S05]  /*0050*/  IMAD R7, R7, UR4, R0 ;  /* 0x0000000407077c24 */ /* 0x001fca000f8e0200 */
[----:B-1----:R-:W-:-:S13]  /*0060*/  ISETP.GE.AND P0, PT, R7, UR5, PT ;  /* 0x0000000507007c0c */ /* 0x002fda000bf06270 */
[----:B------:R-:W-:Y:S05]  /*0070*/  @P0 EXIT ;  /* 0x000000000000094d */ /* 0x000fea0003800000 */
[----:B------:R-:W0:Y:S01]  /*0080*/  LDC.64 R2, c[0x0][0x388] ;  /* 0x0000e200ff027b82 */ /* 0x000e220000000a00 */
[----:B------:R-:W1:Y:S01]  /*0090*/  LDCU UR4, c[0x0][0x390] ;  /* 0x00007200ff0477ac */ /* 0x000e620008000800 */
[----:B------:R-:W2:Y:S01]  /*00a0*/  LDCU.64 UR6, c[0x0][0x358] ;  /* 0x00006b00ff0677ac */ /* 0x000ea20008000a00 */
[----:B-1----:R-:W-:Y:S01]  /*00b0*/  IMAD R5, R7, UR4, RZ ;  /* 0x0000000407057c24 */ /* 0x002fe2000f8e02ff */
[----:B------:R-:W1:Y:S03]  /*00c0*/  LDCU.64 UR4, c[0x0][0x3a8] ;  /* 0x00007500ff0477ac */ /* 0x000e660008000a00 */
[----:B0-----:R-:W-:Y:S02]  /*00d0*/  IMAD.WIDE R2, R5, 0x8, R2 ;  /* 0x0000000805027825 */ /* 0x001fe400078e0202 */
[----:B------:R-:W0:Y:S03]  /*00e0*/  LDC.64 R4, c[0x0][0x398] ;  /* 0x0000e600ff047b82 */ /* 0x000e260000000a00 */
[----:B--2---:R-:W1:Y:S01]  /*00f0*/  LDG.E.64 R8, desc[UR6][R2.64] ;  /* 0x0000000602087981 */ /* 0x004e62000c1e1b00 */
[----:B0-----:R-:W-:Y:S01]  /*0100*/  IMAD.WIDE R4, R7, 0x8, R4 ;  /* 0x0000000807047825 */ /* 0x001fe200078e0204 */
[----:B-1----:R-:W-:-:S14]  /*0110*/  DSETP.GTU.AND P0, PT, R8, UR4, PT ;  /* 0x0000000408007e2a */ /* 0x002fdc000bf0c000 */
[----:B------:R0:W-:Y:S01]  /*0120*/  @!P0 STG.E.64 desc[UR6][R4.64], RZ ;  /* 0x000000ff04008986 */ /* 0x0001e2000c101b06 */
[----:B------:R-:W-:Y:S05]  /*0130*/  @!P0 EXIT ;  /* 0x000000000000894d */ /* 0x000fea0003800000 */
[----:B------:R-:W1:Y:S01]  /*0140*/  LDCU.U8 UR4, c[0x0][0x3a0] ;  /* 0x00007400ff0477ac */ /* 0x000e620008000000 */
[----:B------:R-:W2:Y:S01]  /*0150*/  LDG.E.64 R10, desc[UR6][R2.64+0x8] ;  /* 0x00000806020a7981 */ /* 0x000ea2000c1e1b00 */
[----:B------:R-:W-:Y:S01]  /*0160*/  CS2R R6, SRZ ;  /* 0x0000000000067805 */ /* 0x000fe2000001ff00 */
[----:B-1----:R-:W-:-:S06]  /*0170*/  UPRMT UR4, UR4, 0x8880, URZ ;  /* 0x0000888004047896 */ /* 0x002fcc00080000ff */
[----:B------:R-:W-:-:S13]  /*0180*/  ISETP.NE.AND P0, PT, RZ, UR4, PT ;  /* 0x00000004ff007c0c */ /* 0x000fda000bf05270 */
[----:B------:R-:W3:Y:S01]  /*0190*/  @P0 LDG.E.64 R6, desc[UR6][R2.64+0x10] ;  /* 0x0000100602060981 */ /* 0x000ee2000c1e1b00 */
[----:B------:R-:W-:Y:S01]  /*01a0*/  BSSY.RECONVERGENT B0, `(.L_x_0) ;  /* 0x0000016000007945 */ /* 0x000fe20003800200 */
[----:B--2---:R-:W-:-:S08]  /*01b0*/  DADD R12, R8, R10 ;  /* 0x00000000080c7229 */ /* 0x004fd0000000000a */
[----:B---3--:R-:W-:-:S06]  /*01c0*/  DADD R6, R12, R6 ;  /* 0x000000000c067229 */ /* 0x008fcc0000000006 */
[----:B------:R-:W1:Y:S01]  /*01d0*/  MUFU.RCP64H R13, R7 ;  /* 0x00000007000d7308 */ /* 0x000e620000001800 */
[----:B------:R-:W-:-:S06]  /*01e0*/  IMAD.MOV.U32 R12, RZ, RZ, 0x1 ;  /* 0x00000001ff0c7424 */ /* 0x000fcc00078e00ff */
[----:B-1----:R-:W-:-:S08]  /*01f0*/  DFMA R14, -R6, R12, 1 ;  /* 0x3ff00000060e742b */ /* 0x002fd0000000010c */
[----:B------:R-:W-:-:S08]  /*0200*/  DFMA R14, R14, R14, R14 ;  /* 0x0000000e0e0e722b */ /* 0x000fd0000000000e */
[----:B------:R-:W-:-:S08]  /*0210*/  DFMA R14, R12, R14, R12 ;  /* 0x0000000e0c0e722b */ /* 0x000fd0000000000c */
[----:B------:R-:W-:Y:S02]  /*0220*/  DFMA R12, -R6, R14, 1 ;  /* 0x3ff00000060c742b */ /* 0x000fe4000000010e */
[----:B------:R-:W-:-:S06]  /*0230*/  DADD R8, R8, -R10 ;  /* 0x0000000008087229 */ /* 0x000fcc000000080a */
[----:B------:R-:W-:-:S08]  /*0240*/  DFMA R12, R14, R12, R14 ;  /* 0x0000000c0e0c722b */ /* 0x000fd0000000000e */
[----:B------:R-:W-:-:S08]  /*0250*/  DMUL R2, R8, R12 ;  /* 0x0000000c08027228 */ /* 0x000fd00000000000 */
[----:B------:R-:W-:-:S08]  /*0260*/  DFMA R10, -R6, R2, R8 ;  /* 0x00000002060a722b */ /* 0x000fd00000000108 */
[----:B------:R-:W-:Y:S01]  /*0270*/  DFMA R2, R12, R10, R2 ;  /* 0x0000000a0c02722b */ /* 0x000fe20000000002 */
[----:B------:R-:W-:-:S09]  /*0280*/  FSETP.GEU.AND P1, PT, |R9|, 6.5827683646048100446e-37, PT ;  /* 0x036000000900780b */ /* 0x000fd20003f2e200 */
[----:B------:R-:W-:-:S05]  /*0290*/  FFMA R0, RZ, R7, R3 ;  /* 0x00000007ff007223 */ /* 0x000fca0000000003 */
[----:B------:R-:W-:-:S13]  /*02a0*/  FSETP.GT.AND P0, PT, |R0|, 1.469367938527859385e-39, PT ;  /* 0x001000000000780b */ /* 0x000fda0003f04200 */
[----:B------:R-:W-:Y:S05]  /*02b0*/  @P0 BRA P1, `(.L_x_1) ;  /* 0x0000000000100947 */ /* 0x000fea0000800000 */
[----:B------:R-:W-:-:S07]  /*02c0*/  MOV R0, 0x2e0 ;  /* 0x000002e000007802 */ /* 0x000fce0000000f00 */
[----:B0-----:R-:W-:Y:S05]  /*02d0*/  CALL.REL.NOINC `($__internal_0_$__cuda_sm20_div_rn_f64_full) ;  /* 0x0000000000147944 */ /* 0x001fea0003c00000 */
[----:B------:R-:W-:Y:S02]  /*02e0*/  IMAD.MOV.U32 R2, RZ, RZ, R12 ;  /* 0x000000ffff027224 */ /* 0x000fe400078e000c */
[----:B------:R-:W-:-:S07]  /*02f0*/  IMAD.MOV.U32 R3, RZ, RZ, R13 ;  /* 0x000000ffff037224 */ /* 0x000fce00078e000d */
.L_x_1:
[----:B------:R-:W-:Y:S05]  /*0300*/  BSYNC.RECONVERGENT B0 ;  /* 0x0000000000007941 */ /* 0x000fea0003800200 */
.L_x_0:
[----:B------:R-:W-:Y:S01]  /*0310*/  STG.E.64 desc[UR6][R4.64], R2 ;  /* 0x0000000204007986 */ /* 0x000fe2000c101b06 */
[----:B------:R-:W-:Y:S05]  /*0320*/  EXIT ;  /* 0x000000000000794d */ /* 0x000fea0003800000 */
        .weak           $__internal_0_$__cuda_sm20_div_rn_f64_full
        .type           $__internal_0_$__cuda_sm20_div_rn_f64_full,@function
        .size           $__internal_0_$__cuda_sm20_div_rn_f64_full,(.L_x_8 - $__internal_0_$__cuda_sm20_div_rn_f64_full)
$__internal_0_$__cuda_sm20_div_rn_f64_full:
[C---:B------:R-:W-:Y:S01]  /*0330*/  FSETP.GEU.AND P0, PT, |R7|.reuse, 1.469367938527859385e-39, PT ;  /* 0x001000000700780b */ /* 0x040fe20003f0e200 */
[----:B------:R-:W-:Y:S01]  /*0340*/  IMAD.MOV.U32 R16, RZ, RZ, 0x1 ;  /* 0x00000001ff107424 */ /* 0x000fe200078e00ff */
[----:B------:R-:W-:Y:S01]  /*0350*/  LOP3.LUT R2, R7, 0x800fffff, RZ, 0xc0, !PT ;  /* 0x800fffff07027812 */ /* 0x000fe200078ec0ff */
[----:B------:R-:W-:Y:S01]  /*0360*/  BSSY.RECONVERGENT B1, `(.L_x_2) ;  /* 0x0000055000017945 */ /* 0x000fe20003800200 */
[C---:B------:R-:W-:Y:S02]  /*0370*/  FSETP.GEU.AND P2, PT, |R9|.reuse, 1.469367938527859385e-39, PT ;  /* 0x001000000900780b */ /* 0x040fe40003f4e200 */
[----:B------:R-:W-:Y:S01]  /*0380*/  LOP3.LUT R3, R2, 0x3ff00000, RZ, 0xfc, !PT ;  /* 0x3ff0000002037812 */ /* 0x000fe200078efcff */
[----:B------:R-:W-:Y:S01]  /*0390*/  IMAD.MOV.U32 R2, RZ, RZ, R6 ;  /* 0x000000ffff027224 */ /* 0x000fe200078e0006 */
[----:B------:R-:W-:Y:S02]  /*03a0*/  LOP3.LUT R12, R9, 0x7ff00000, RZ, 0xc0, !PT ;  /* 0x7ff00000090c7812 */ /* 0x000fe400078ec0ff */
[----:B------:R-:W-:-:S03]  /*03b0*/  LOP3.LUT R15, R7, 0x7ff00000, RZ, 0xc0, !PT ;  /* 0x7ff00000070f7812 */ /* 0x000fc600078ec0ff */
[----:B------:R-:W-:Y:S01]  /*03c0*/  @!P0 DMUL R2, R6, 8.98846567431157953865e+307 ;  /* 0x7fe0000006028828 */ /* 0x000fe20000000000 */
[----:B------:R-:W-:-:S03]  /*03d0*/  ISETP.GE.U32.AND P1, PT, R12, R15, PT ;  /* 0x0000000f0c00720c */ /* 0x000fc60003f26070 */
[----:B------:R-:W-:Y:S01]  /*03e0*/  @!P2 LOP3.LUT R13, R7, 0x7ff00000, RZ, 0xc0, !PT ;  /* 0x7ff00000070da812 */ /* 0x000fe200078ec0ff */
[----:B------:R-:W-:Y:S01]  /*03f0*/  @!P2 IMAD.MOV.U32 R18, RZ, RZ, RZ ;  /* 0x000000ffff12a224 */ /* 0x000fe200078e00ff */
[----:B------:R-:W0:Y:S02]  /*0400*/  MUFU.RCP64H R17, R3 ;  /* 0x0000000300117308 */ /* 0x000e240000001800 */
[----:B------:R-:W-:Y:S01]  /*0410*/  @!P2 ISETP.GE.U32.AND P3, PT, R12, R13, PT ;  /* 0x0000000d0c00a20c */ /* 0x000fe20003f66070 */
[----:B------:R-:W-:-:S05]  /*0420*/  IMAD.MOV.U32 R13, RZ, RZ, 0x1ca00000 ;  /* 0x1ca00000ff0d7424 */ /* 0x000fca00078e00ff */
[----:B------:R-:W-:-:S04]  /*0430*/  @!P2 SEL R19, R13, 0x63400000, !P3 ;  /* 0x634000000d13a807 */ /* 0x000fc80005800000 */
[----:B------:R-:W-:-:S04]  /*0440*/  @!P2 LOP3.LUT R19, R19, 0x80000000, R9, 0xf8, !PT ;  /* 0x800000001313a812 */ /* 0x000fc800078ef809 */
[----:B------:R-:W-:Y:S01]  /*0450*/  @!P2 LOP3.LUT R19, R19, 0x100000, RZ, 0xfc, !PT ;  /* 0x001000001313a812 */ /* 0x000fe200078efcff */
[----:B0-----:R-:W-:-:S08]  /*0460*/  DFMA R10, R16, -R2, 1 ;  /* 0x3ff00000100a742b */ /* 0x001fd00000000802 */
[----:B------:R-:W-:-:S08]  /*0470*/  DFMA R10, R10, R10, R10 ;  /* 0x0000000a0a0a722b */ /* 0x000fd0000000000a */
[----:B------:R-:W-:Y:S01]  /*0480*/  DFMA R16, R16, R10, R16 ;  /* 0x0000000a1010722b */ /* 0x000fe20000000010 */
[----:B------:R-:W-:Y:S01]  /*0490*/  SEL R11, R13, 0x63400000, !P1 ;  /* 0x634000000d0b7807 */ /* 0x000fe20004800000 */
[----:B------:R-:W-:-:S03]  /*04a0*/  IMAD.MOV.U32 R10, RZ, RZ, R8 ;  /* 0x000000ffff0a7224 */ /* 0x000fc600078e0008 */
[----:B------:R-:W-:-:S03]  /*04b0*/  LOP3.LUT R11, R11, 0x800fffff, R9, 0xf8, !PT ;  /* 0x800fffff0b0b7812 */ /* 0x000fc600078ef809 */
[----:B------:R-:W-:-:S03]  /*04c0*/  DFMA R20, R16, -R2, 1 ;  /* 0x3ff000001014742b */ /* 0x000fc60000000802 */
[----:B------:R-:W-:-:S05]  /*04d0*/  @!P2 DFMA R10, R10, 2, -R18 ;  /* 0x400000000a0aa82b */ /* 0x000fca0000000812 */
[----:B------:R-:W-:Y:S01]  /*04e0*/  DFMA R16, R16, R20, R16 ;  /* 0x000000141010722b */ /* 0x000fe20000000010 */
[----:B------:R-:W-:Y:S02]  /*04f0*/  IMAD.MOV.U32 R21, RZ, RZ, R12 ;  /* 0x000000ffff157224 */ /* 0x000fe400078e000c */
[----:B------:R-:W-:Y:S01]  /*0500*/  IMAD.MOV.U32 R20, RZ, RZ, R15 ;  /* 0x000000ffff147224 */ /* 0x000fe200078e000f */
[----:B------:R-:W-:Y:S02]  /*0510*/  @!P0 LOP3.LUT R20, R3, 0x7ff00000, RZ, 0xc0, !PT ;  /* 0x7ff0000003148812 */ /* 0x000fe400078ec0ff */
[----:B------:R-:W-:Y:S02]  /*0520*/  @!P2 LOP3.LUT R21, R11, 0x7ff00000, RZ, 0xc0, !PT ;  /* 0x7ff000000b15a812 */ /* 0x000fe400078ec0ff */
[----:B------:R-:W-:Y:S01]  /*0530*/  DMUL R18, R16, R10 ;  /* 0x0000000a10127228 */ /* 0x000fe20000000000 */
[----:B------:R-:W-:Y:S02]  /*0540*/  VIADD R23, R20, 0xffffffff ;  /* 0xffffffff14177836 */ /* 0x000fe40000000000 */
[----:B------:R-:W-:-:S05]  /*0550*/  VIADD R22, R21, 0xffffffff ;  /* 0xffffffff15167836 */ /* 0x000fca0000000000 */
[----:B------:R-:W-:Y:S01]  /*0560*/  DFMA R14, R18, -R2, R10 ;  /* 0x80000002120e722b */ /* 0x000fe2000000000a */
[----:B------:R-:W-:-:S04]  /*0570*/  ISETP.GT.U32.AND P0, PT, R22, 0x7feffffe, PT ;  /* 0x7feffffe1600780c */ /* 0x000fc80003f04070 */
[----:B------:R-:W-:-:S03]  /*0580*/  ISETP.GT.U32.OR P0, PT, R23, 0x7feffffe, P0 ;  /* 0x7feffffe1700780c */ /* 0x000fc60000704470 */
[----:B------:R-:W-:-:S10]  /*0590*/  DFMA R14, R16, R14, R18 ;  /* 0x0000000e100e722b */ /* 0x000fd40000000012 */
[----:B------:R-:W-:Y:S05]  /*05a0*/  @P0 BRA `(.L_x_3) ;  /* 0x00000000006c0947 */ /* 0x000fea0003800000 */
[----:B------:R-:W-:-:S04]  /*05b0*/  LOP3.LUT R9, R7, 0x7ff00000, RZ, 0xc0, !PT ;  /* 0x7ff0000007097812 */ /* 0x000fc800078ec0ff */
[CC--:B------:R-:W-:Y:S02]  /*05c0*/  VIADDMNMX R8, R12.reuse, -R9.reuse, 0xb9600000, !PT ;  /* 0xb96000000c087446 */ /* 0x0c0fe40007800909 */
[----:B------:R-:W-:Y:S02]  /*05d0*/  ISETP.GE.U32.AND P0, PT, R12, R9, PT ;  /* 0x000000090c00720c */ /* 0x000fe40003f06070 */
[----:B------:R-:W-:Y:S02]  /*05e0*/  VIMNMX R8, PT, PT, R8, 0x46a00000, PT ;  /* 0x46a0000008087848 */ /* 0x000fe40003fe0100 */
[----:B------:R-:W-:-:S05]  /*05f0*/  SEL R13, R13, 0x63400000, !P0 ;  /* 0x634000000d0d7807 */ /* 0x000fca0004000000 */
[----:B------:R-:W-:Y:S02]  /*0600*/  IMAD.IADD R16, R8, 0x1, -R13 ;  /* 0x0000000108107824 */ /* 0x000fe400078e0a0d */
[----:B------:R-:W-:Y:S02]  /*0610*/  IMAD.MOV.U32 R8, RZ, RZ, RZ ;  /* 0x000000ffff087224 */ /* 0x000fe400078e00ff */
[----:B------:R-:W-:-:S06]  /*0620*/  VIADD R9, R16, 0x7fe00000 ;  /* 0x7fe0000010097836 */ /* 0x000fcc0000000000 */
[----:B------:R-:W-:-:S10]  /*0630*/  DMUL R12, R14, R8 ;  /* 0x000000080e0c7228 */ /* 0x000fd40000000000 */
[----:B------:R-:W-:-:S13]  /*0640*/  FSETP.GTU.AND P0, PT, |R13|, 1.469367938527859385e-39, PT ;  /* 0x001000000d00780b */ /* 0x000fda0003f0c200 */
[----:B------:R-:W-:Y:S05]  /*0650*/  @P0 BRA `(.L_x_4) ;  /* 0x0000000000940947 */ /* 0x000fea0003800000 */
[----:B------:R-:W-:Y:S01]  /*0660*/  DFMA R2, R14, -R2, R10 ;  /* 0x800000020e02722b */ /* 0x000fe2000000000a */
[----:B------:R-:W-:-:S09]  /*0670*/  IMAD.MOV.U32 R8, RZ, RZ, RZ ;  /* 0x000000ffff087224 */ /* 0x000fd200078e00ff */
[C---:B------:R-:W-:Y:S02]  /*0680*/  FSETP.NEU.AND P0, PT, R3.reuse, RZ, PT ;  /* 0x000000ff0300720b */ /* 0x040fe40003f0d000 */
[----:B------:R-:W-:-:S04]  /*0690*/  LOP3.LUT R7, R3, 0x80000000, R7, 0x48, !PT ;  /* 0x8000000003077812 */ /* 0x000fc800078e4807 */
[----:B------:R-:W-:-:S07]  /*06a0*/  LOP3.LUT R9, R7, R9, RZ, 0xfc, !PT ;  /* 0x0000000907097212 */ /* 0x000fce00078efcff */
[----:B------:R-:W-:Y:S05]  /*06b0*/  @!P0 BRA `(.L_x_4) ;  /* 0x00000000007c8947 */ /* 0x000fea0003800000 */
[----:B------:R-:W-:Y:S01]  /*06c0*/  IMAD.MOV R3, RZ, RZ, -R16 ;  /* 0x000000ffff037224 */ /* 0x000fe200078e0a10 */
[----:B------:R-:W-:Y:S01]  /*06d0*/  DMUL.RP R8, R14, R8 ;  /* 0x000000080e087228 */ /* 0x000fe20000008000 */
[----:B------:R-:W-:-:S06]  /*06e0*/  IMAD.MOV.U32 R2, RZ, RZ, RZ ;  /* 0x000000ffff027224 */ /* 0x000fcc00078e00ff */
[----:B------:R-:W-:-:S03]  /*06f0*/  DFMA R2, R12, -R2, R14 ;  /* 0x800000020c02722b */ /* 0x000fc6000000000e */
[----:B------:R-:W-:-:S03]  /*0700*/  LOP3.LUT R7, R9, R7, RZ, 0x3c, !PT ;  /* 0x0000000709077212 */ /* 0x000fc600078e3cff */
[----:B------:R-:W-:-:S04]  /*0710*/  IADD3 R2, PT, PT, -R16, -0x43300000, RZ ;  /* 0xbcd0000010027810 */ /* 0x000fc80007ffe1ff */
[----:B------:R-:W-:-:S04]  /*0720*/  FSETP.NEU.AND P0, PT, |R3|, R2, PT ;  /* 0x000000020300720b */ /* 0x000fc80003f0d200 */
[----:B------:R-:W-:Y:S02]  /*0730*/  FSEL R12, R8, R12, !P0 ;  /* 0x0000000c080c7208 */ /* 0x000fe40004000000 */
[----:B------:R-:W-:Y:S01]  /*0740*/  FSEL R13, R7, R13, !P0 ;  /* 0x0000000d070d7208 */ /* 0x000fe20004000000 */
[----:B------:R-:W-:Y:S06]  /*0750*/  BRA `(.L_x_4) ;  /* 0x0000000000547947 */ /* 0x000fec0003800000 */
.L_x_3:
[----:B------:R-:W-:-:S14]  /*0760*/  DSETP.NAN.AND P0, PT, R8, R8, PT ;  /* 0x000000080800722a */ /* 0x000fdc0003f08000 */
[----:B------:R-:W-:Y:S05]  /*0770*/  @P0 BRA `(.L_x_5) ;  /* 0x0000000000440947 */ /* 0x000fea0003800000 */
[----:B------:R-:W-:-:S14]  /*0780*/  DSETP.NAN.AND P0, PT, R6, R6, PT ;  /* 0x000000060600722a */ /* 0x000fdc0003f08000 */
[----:B------:R-:W-:Y:S05]  /*0790*/  @P0 BRA `(.L_x_6) ;  /* 0x0000000000300947 */ /* 0x000fea0003800000 */
[----:B------:R-:W-:Y:S01]  /*07a0*/  ISETP.NE.AND P0, PT, R21, R20, PT ;  /* 0x000000141500720c */ /* 0x000fe20003f05270 */
[----:B------:R-:W-:Y:S02]  /*07b0*/  IMAD.MOV.U32 R12, RZ, RZ, 0x0 ;  /* 0x00000000ff0c7424 */ /* 0x000fe400078e00ff */
[----:B------:R-:W-:-:S10]  /*07c0*/  IMAD.MOV.U32 R13, RZ, RZ, -0x80000 ;  /* 0xfff80000ff0d7424 */ /* 0x000fd400078e00ff */
[----:B------:R-:W-:Y:S05]  /*07d0*/  @!P0 BRA `(.L_x_4) ;  /* 0x0000000000348947 */ /* 0x000fea0003800000 */
[----:B------:R-:W-:Y:S02]  /*07e0*/  ISETP.NE.AND P0, PT, R21, 0x7ff00000, PT ;  /* 0x7ff000001500780c */ /* 0x000fe40003f05270 */
[----:B------:R-:W-:Y:S02]  /*07f0*/  LOP3.LUT R13, R9, 0x80000000, R7, 0x48, !PT ;  /* 0x80000000090d7812 */ /* 0x000fe400078e4807 */
[----:B------:R-:W-:-:S13]  /*0800*/  ISETP.EQ.OR P0, PT, R20, RZ, !P0 ;  /* 0x000000ff1400720c */ /* 0x000fda0004702670 */
[----:B------:R-:W-:Y:S01]  /*0810*/  @P0 LOP3.LUT R2, R13, 0x7ff00000, RZ, 0xfc, !PT ;  /* 0x7ff000000d020812 */ /* 0x000fe200078efcff */
[----:B------:R-:W-:Y:S02]  /*0820*/  @!P0 IMAD.MOV.U32 R12, RZ, RZ, RZ ;  /* 0x000000ffff0c8224 */ /* 0x000fe400078e00ff */
[----:B------:R-:W-:Y:S02]  /*0830*/  @P0 IMAD.MOV.U32 R12, RZ, RZ, RZ ;  /* 0x000000ffff0c0224 */ /* 0x000fe400078e00ff */
[----:B------:R-:W-:Y:S01]  /*0840*/  @P0 IMAD.MOV.U32 R13, RZ, RZ, R2 ;  /* 0x000000ffff0d0224 */ /* 0x000fe200078e0002 */
[----:B------:R-:W-:Y:S06]  /*0850*/  BRA `(.L_x_4) ;  /* 0x0000000000147947 */ /* 0x000fec0003800000 */
.L_x_6:
[----:B------:R-:W-:Y:S01]  /*0860*/  LOP3.LUT R13, R7, 0x80000, RZ, 0xfc, !PT ;  /* 0x00080000070d7812 */ /* 0x000fe200078efcff */
[----:B------:R-:W-:Y:S01]  /*0870*/  IMAD.MOV.U32 R12, RZ, RZ, R6 ;  /* 0x000000ffff0c7224 */ /* 0x000fe200078e0006 */
[----:B------:R-:W-:Y:S06]  /*0880*/  BRA `(.L_x_4) ;  /* 0x0000000000087947 */ /* 0x000fec0003800000 */
.L_x_5:
[----:B------:R-:W-:Y:S01]  /*0890*/  LOP3.LUT R13, R9, 0x80000, RZ, 0xfc, !PT ;  /* 0x00080000090d7812 */ /* 0x000fe200078efcff */
[----:B------:R-:W-:-:S07]  /*08a0*/  IMAD.MOV.U32 R12, RZ, RZ, R8 ;  /* 0x000000ffff0c7224 */ /* 0x000fce00078e0008 */
.L_x_4:
[----:B------:R-:W-:Y:S05]  /*08b0*/  BSYNC.RECONVERGENT B1 ;  /* 0x0000000000017941 */ /* 0x000fea0003800200 */
.L_x_2:
[----:B------:R-:W-:Y:S02]  /*08c0*/  IMAD.MOV.U32 R2, RZ, RZ, R0 ;  /* 0x000000ffff027224 */ /* 0x000fe400078e0000 */
[----:B------:R-:W-:-:S04]  /*08d0*/  IMAD.MOV.U32 R3, RZ, RZ, 0x0 ;  /* 0x00000000ff037424 */ /* 0x000fc800078e00ff */
[----:B------:R-:W-:Y:S05]  /*08e0*/  RET.REL.NODEC R2 `(coherenceKernel) ;  /* 0xfffffff402c47950 */ /* 0x000fea0003c3ffff */
.L_x_7:
[----:B------:R-:W-:-:S00]  /*08f0*/  BRA `(.L_x_7) ;  /* 0xfffffffc00fc7947 */ /* 0x000fc0000383ffff */
[----:B------:R-:W-:-:S00]  /*0900*/  NOP ;  /* 0x0000000000007918 */ /* 0x000fc00000000000 */
[----:B------:R-:W-:-:S00]  /*0910*/  NOP ;  /* 0x0000000000007918 */ /* 0x000fc00000000000 */
[----:B------:R-:W-:-:S00]  /*0920*/  NOP ;  /* 0x0000000000007918 */ /* 0x000fc00000000000 */
[----:B------:R-:W-:-:S00]  /*0930*/  NOP ;  /* 0x0000000000007918 */ /* 0x000fc00000000000 */
[----:B------:R-:W-:-:S00]  /*0940*/  NOP ;  /* 0x0000000000007918 */ /* 0x000fc00000000000 */
[----:B------:R-:W-:-:S00]  /*0950*/  NOP ;  /* 0x0000000000007918 */ /* 0x000fc00000000000 */
[----:B------:R-:W-:-:S00]  /*0960*/  NOP ;  /* 0x0000000000007918 */ /* 0x000fc00000000000 */
[----:B------:R-:W-:-:S00]  /*0970*/  NOP ;  /* 0x0000000000007918 */ /* 0x000fc00000000000 */
.L_x_8:


//--------------------- .nv.shared.reserved.0     --------------------------
	.section	.nv.shared.reserved.0,"aw",@nobits
	.weak		__nv_reservedSMEM_offset_0_alias
	.size		__nv_reservedSMEM_offset_0_alias, 0, 64
	.other		__nv_reservedSMEM_offset_0_alias,@"STO_CUDA_RESERVED_SHARED STV_DEFAULT"
__nv_reservedSMEM_offset_0_alias:
	.zero		0
	.zero		64


//--------------------- .nv.constant0.coherenceKernel --------------------------
	.section	.nv.constant0.coherenceKernel,"a",@progbits
	.sectionflags	@""
	.align	4
.nv.constant0.coherenceKernel:
	.zero		944


//--------------------- SYMBOLS --------------------------

	.type		.nv.reservedSmem.offset0,@object
	.size		.nv.reservedSmem.offset0,0x4
